//
// Generated by NVIDIA NVVM Compiler
//
// Compiler Build ID: CL-36424714
// Cuda compilation tools, release 13.0, V13.0.88
// Based on NVVM 20.0.0
//

.version 9.0
.target sm_100
.address_size 64

	// .globl	_Z5mergePii
// _ZZ5mergePiiE4C_sh has been demoted

.visible .entry _Z5mergePii(
	.param .u64 .ptr .align 1 _Z5mergePii_param_0,
	.param .u32 _Z5mergePii_param_1
)
{
	.reg .pred 	%p<18>;
	.reg .b32 	%r<69>;
	.reg .b64 	%rd<5>;
	// demoted variable
	.shared .align 4 .b8 _ZZ5mergePiiE4C_sh[4000];
	ld.param.u64 	%rd2, [_Z5mergePii_param_0];
	ld.param.u32 	%r29, [_Z5mergePii_param_1];
	mov.u32 	%r1, %tid.x;
	mov.u32 	%r2, %ctaid.x;
	mov.u32 	%r3, %ntid.x;
	mul.lo.s32 	%r4, %r2, %r3;
	add.s32 	%r5, %r4, %r1;
	setp.gt.u32 	%p1, %r5, 1999;
	@%p1 bra 	$L__BB0_14;
	cvta.to.global.u64 	%rd3, %rd2;
	mul.wide.u32 	%rd4, %r5, 4;
	add.s64 	%rd1, %rd3, %rd4;
	ld.global.u32 	%r30, [%rd1];
	shl.b32 	%r31, %r1, 2;
	mov.u32 	%r32, _ZZ5mergePiiE4C_sh;
	add.s32 	%r33, %r32, %r31;
	st.shared.u32 	[%r33], %r30;
	bar.sync 	0;
	mov.u32 	%r34, %nctaid.x;
	add.s32 	%r35, %r34, -1;
	setp.eq.s32 	%p2, %r2, %r35;
	sub.s32 	%r36, 2000, %r4;
	selp.b32 	%r37, %r36, %r3, %p2;
	rem.s32 	%r6, %r37, %r29;
	sub.s32 	%r38, %r37, %r6;
	setp.le.s32 	%p3, %r38, %r1;
	@%p3 bra 	$L__BB0_3;
	shr.u32 	%r45, %r29, 31;
	add.s32 	%r46, %r29, %r45;
	shr.s32 	%r9, %r46, 1;
	bra.uni 	$L__BB0_5;
$L__BB0_3:
	shr.u32 	%r39, %r29, 31;
	add.s32 	%r40, %r29, %r39;
	shr.s32 	%r41, %r40, 1;
	setp.le.s32 	%p4, %r6, %r41;
	@%p4 bra 	$L__BB0_14;
	sub.s32 	%r9, %r6, %r41;
$L__BB0_5:
	rem.u32 	%r47, %r1, %r29;
	shr.u32 	%r48, %r29, 31;
	add.s32 	%r49, %r29, %r48;
	shr.s32 	%r10, %r49, 1;
	setp.gt.s32 	%p5, %r47, %r10;
	sub.s32 	%r50, %r47, %r10;
	selp.b32 	%r65, %r50, 0, %p5;
	min.s32 	%r66, %r47, %r10;
	sub.s32 	%r13, %r1, %r47;
	add.s32 	%r14, %r13, %r10;
	mov.u32 	%r67, %r65;
$L__BB0_6:
	sub.s32 	%r51, %r66, %r67;
	shr.u32 	%r52, %r51, 31;
	add.s32 	%r53, %r51, %r52;
	shr.s32 	%r54, %r53, 1;
	add.s32 	%r18, %r54, %r65;
	sub.s32 	%r19, %r66, %r54;
	setp.gt.s32 	%p6, %r18, %r9;
	@%p6 bra 	$L__BB0_19;
	setp.eq.s32 	%p7, %r19, %r10;
	setp.eq.s32 	%p8, %r18, 0;
	or.pred  	%p9, %p7, %p8;
	add.s32 	%r55, %r19, %r13;
	shl.b32 	%r56, %r55, 2;
	add.s32 	%r20, %r32, %r56;
	add.s32 	%r58, %r14, %r18;
	shl.b32 	%r59, %r58, 2;
	add.s32 	%r21, %r32, %r59;
	@%p9 bra 	$L__BB0_9;
	ld.shared.u32 	%r60, [%r20];
	ld.shared.u32 	%r61, [%r21+-4];
	setp.le.s32 	%p10, %r60, %r61;
	@%p10 bra 	$L__BB0_19;
$L__BB0_9:
	setp.eq.s32 	%p11, %r18, %r9;
	setp.eq.s32 	%p12, %r19, 0;
	or.pred  	%p13, %p11, %p12;
	@%p13 bra 	$L__BB0_11;
	ld.shared.u32 	%r62, [%r20+-4];
	ld.shared.u32 	%r63, [%r21];
	setp.gt.s32 	%p14, %r62, %r63;
	@%p14 bra 	$L__BB0_18;
$L__BB0_11:
	setp.lt.s32 	%p15, %r19, %r10;
	@%p15 bra 	$L__BB0_15;
	ld.shared.u32 	%r68, [%r21];
$L__BB0_13:
	st.global.u32 	[%rd1], %r68;
$L__BB0_14:
	ret;
$L__BB0_15:
	setp.eq.s32 	%p16, %r18, %r9;
	ld.shared.u32 	%r23, [%r20];
	@%p16 bra 	$L__BB0_17;
	ld.shared.u32 	%r68, [%r21];
	setp.gt.s32 	%p17, %r23, %r68;
	@%p17 bra 	$L__BB0_13;
$L__BB0_17:
	st.global.u32 	[%rd1], %r23;
	bra.uni 	$L__BB0_14;
$L__BB0_18:
	add.s32 	%r66, %r19, -1;
	add.s32 	%r65, %r18, 1;
	bra.uni 	$L__BB0_6;
$L__BB0_19:
	add.s32 	%r67, %r19, 1;
	bra.uni 	$L__BB0_6;

}


// ===== COMPILED SASS (sm_100) =====

	.target	sm_100

	.elftype	@"ET_EXEC"


//--------------------- .note.nv.tkinfo           --------------------------
	.section	.note.nv.tkinfo,"",@"SHT_NOTE"
	.sectionflags	@"SHF_NOTE_NV_TKINFO"
	.tkinfo
        /*0018*/ 	.word	0x00000002
        /*0030*/ 	.string	""
        /*0030*/ 	.string	"ptxas"
        /*0030*/ 	.string	"Cuda compilation tools, release 13.0, V13.0.88"
        /*0030*/ 	.string	"Build cuda_13.0.r13.0/compiler.36424714_0"
        /*0030*/ 	.string	"-arch sm_100 -m 64 "



//--------------------- .note.nv.cuinfo           --------------------------
	.section	.note.nv.cuinfo,"",@"SHT_NOTE"
	.sectionflags	@"SHF_NOTE_NV_CUINFO"
        /*0018*/ 	.short	0x0002
        /*001a*/ 	.short	0x0064
        /*001c*/ 	.short	0x0082
	.zero		2


//--------------------- .nv.info                  --------------------------
	.section	.nv.info,"",@"SHT_CUDA_INFO"
	.align	4


	//----- nvinfo : EIATTR_REGCOUNT
	.align		4
        /*0000*/ 	.byte	0x04, 0x2f
        /*0002*/ 	.short	(.L_1 - .L_0)
	.align		4
.L_0:
        /*0004*/ 	.word	index@(_Z5mergePii)
        /*0008*/ 	.word	0x00000012


	//----- nvinfo : EIATTR_FRAME_SIZE
	.align		4
.L_1:
        /*000c*/ 	.byte	0x04, 0x11
        /*000e*/ 	.short	(.L_3 - .L_2)
	.align		4
.L_2:
        /*0010*/ 	.word	index@(_Z5mergePii)
        /*0014*/ 	.word	0x00000000


	//----- nvinfo : EIATTR_MIN_STACK_SIZE
	.align		4
.L_3:
        /*0018*/ 	.byte	0x04, 0x12
        /*001a*/ 	.short	(.L_5 - .L_4)
	.align		4
.L_4:
        /*001c*/ 	.word	index@(_Z5mergePii)
        /*0020*/ 	.word	0x00000000
.L_5:


//--------------------- .nv.compat                --------------------------
	.section	.nv.compat,"",@"SHT_CUDA_COMPAT_INFO"
	.align	4
        /*0000*/ 	.byte	0x02, 0x09, 0x00, 0x00, 0x02, 0x02, 0x01, 0x00, 0x02, 0x05, 0x05, 0x00, 0x03, 0x07, 0x01, 0x01
        /*0010*/ 	.byte	0x02, 0x03, 0x00, 0x00, 0x02, 0x06, 0x01, 0x00, 0x04, 0x0b, 0x08, 0x00, 0x09, 0x00, 0x00, 0x00
        /*0020*/ 	.byte	0x00, 0x00, 0x00, 0x00


//--------------------- .nv.info._Z5mergePii      --------------------------
	.section	.nv.info._Z5mergePii,"",@"SHT_CUDA_INFO"
	.sectionflags	@""
	.align	4


	//----- nvinfo : EIATTR_CUDA_API_VERSION
	.align		4
        /*0000*/ 	.byte	0x04, 0x37
        /*0002*/ 	.short	(.L_7 - .L_6)
.L_6:
        /*0004*/ 	.word	0x00000082


	//----- nvinfo : EIATTR_KPARAM_INFO
	.align		4
.L_7:
        /*0008*/ 	.byte	0x04, 0x17
        /*000a*/ 	.short	(.L_9 - .L_8)
.L_8:
        /*000c*/ 	.word	0x00000000
        /*0010*/ 	.short	0x0001
        /*0012*/ 	.short	0x0008
        /*0014*/ 	.byte	0x00, 0xf0, 0x11, 0x00


	//----- nvinfo : EIATTR_KPARAM_INFO
	.align		4
.L_9:
        /*0018*/ 	.byte	0x04, 0x17
        /*001a*/ 	.short	(.L_11 - .L_10)
.L_10:
        /*001c*/ 	.word	0x00000000
        /*0020*/ 	.short	0x0000
        /*0022*/ 	.short	0x0000
        /*0024*/ 	.byte	0x00, 0xf5, 0x21, 0x00


	//----- nvinfo : EIATTR_SPARSE_MMA_MASK
	.align		4
.L_11:
        /*0028*/ 	.byte	0x03, 0x50
        /*002a*/ 	.short	0x0000


	//----- nvinfo : EIATTR_MAXREG_COUNT
	.align		4
        /*002c*/ 	.byte	0x03, 0x1b
        /*002e*/ 	.short	0x00ff


	//----- nvinfo : EIATTR_NUM_BARRIERS
	.align		4
        /*0030*/ 	.byte	0x02, 0x4c
        /*0032*/ 	.byte	0x01
	.zero		1


	//----- nvinfo : EIATTR_MERCURY_ISA_VERSION
	.align		4
        /*0034*/ 	.byte	0x03, 0x5f
        /*0036*/ 	.short	0x0101


	//----- nvinfo : EIATTR_VRC_CTA_INIT_COUNT
	.align		4
        /*0038*/ 	.byte	0x02, 0x4a
	.zero		1
	.zero		1


	//----- nvinfo : EIATTR_EXIT_INSTR_OFFSETS
	.align		4
        /*003c*/ 	.byte	0x04, 0x1c
        /*003e*/ 	.short	(.L_13 - .L_12)


	//   ....[0]....
.L_12:
        /*0040*/ 	.word	0x00000070


	//   ....[1]....
        /*0044*/ 	.word	0x00000370


	//   ....[2]....
        /*0048*/ 	.word	0x00000830


	//   ....[3]....
        /*004c*/ 	.word	0x00000860


	//----- nvinfo : EIATTR_CRS_STACK_SIZE
	.align		4
.L_13:
        /*0050*/ 	.byte	0x04, 0x1e
        /*0052*/ 	.short	(.L_15 - .L_14)
.L_14:
        /*0054*/ 	.word	0x00000000


	//----- nvinfo : EIATTR_CBANK_PARAM_SIZE
	.align		4
.L_15:
        /*0058*/ 	.byte	0x03, 0x19
        /*005a*/ 	.short	0x000c


	//----- nvinfo : EIATTR_PARAM_CBANK
	.align		4
        /*005c*/ 	.byte	0x04, 0x0a
        /*005e*/ 	.short	(.L_17 - .L_16)
	.align		4
.L_16:
        /*0060*/ 	.word	index@(.nv.constant0._Z5mergePii)
        /*0064*/ 	.short	0x0380
        /*0066*/ 	.short	0x000c


	//----- nvinfo : EIATTR_SW_WAR
	.align		4
.L_17:
        /*0068*/ 	.byte	0x04, 0x36
        /*006a*/ 	.short	(.L_19 - .L_18)
.L_18:
        /*006c*/ 	.word	0x00000008
.L_19:


//--------------------- .nv.callgraph             --------------------------
	.section	.nv.callgraph,"",@"SHT_CUDA_CALLGRAPH"
	.align	4
	.sectionentsize	8
	.align		4
        /*0000*/ 	.word	0x00000000
	.align		4
        /*0004*/ 	.word	0xffffffff
	.align		4
        /*0008*/ 	.word	0x00000000
	.align		4
        /*000c*/ 	.word	0xfffffffe
	.align		4
        /*0010*/ 	.word	0x00000000
	.align		4
        /*0014*/ 	.word	0xfffffffd
	.align		4
        /*0018*/ 	.word	0x00000000
	.align		4
        /*001c*/ 	.word	0xfffffffc


//--------------------- .text._Z5mergePii         --------------------------
	.section	.text._Z5mergePii,"ax",@progbits
	.align	128
        .global         _Z5mergePii
        .type           _Z5mergePii,@function
        .size           _Z5mergePii,(.L_x_14 - _Z5mergePii)
        .other          _Z5mergePii,@"STO_CUDA_ENTRY STV_DEFAULT"
_Z5mergePii:
.text._Z5mergePii:
[----:B------:R-:W-:Y:S01]  /*0000*/  LDC R1, c[0x0][0x37c] ;  /* 0x0000df00ff017b82 */ /* 0x000fe20000000800 */
[----:B------:R-:W0:Y:S07]  /*0010*/  S2R R0, SR_TID.X ;  /* 0x0000000000007919 */ /* 0x000e2e0000002100 */
[----:B------:R-:W1:Y:S08]  /*0020*/  S2UR UR4, SR_CTAID.X ;  /* 0x00000000000479c3 */ /* 0x000e700000002500 */
[----:B------:R-:W1:Y:S02]  /*0030*/  LDC R4, c[0x0][0x360] ;  /* 0x0000d800ff047b82 */ /* 0x000e640000000800 */
[----:B-1----:R-:W-:-:S04]  /*0040*/  IMAD R11, R4, UR4, RZ ;  /* 0x00000004040b7c24 */ /* 0x002fc8000f8e02ff */
[----:B0-----:R-:W-:-:S05]  /*0050*/  IMAD.IADD R5, R11, 0x1, R0 ;  /* 0x000000010b057824 */ /* 0x001fca00078e0200 */
[----:B------:R-:W-:-:S13]  /*0060*/  ISETP.GT.U32.AND P0, PT, R5, 0x7cf, PT ;  /* 0x000007cf0500780c */ /* 0x000fda0003f04070 */
[----:B------:R-:W-:Y:S05]  /*0070*/  @P0 EXIT ;  /* 0x000000000000094d */ /* 0x000fea0003800000 */
[----:B------:R-:W0:Y:S01]  /*0080*/  LDC.64 R2, c[0x0][0x380] ;  /* 0x0000e000ff027b82 */ /* 0x000e220000000a00 */
[----:B------:R-:W1:Y:S01]  /*0090*/  LDCU.64 UR6, c[0x0][0x358] ;  /* 0x00006b00ff0677ac */ /* 0x000e620008000a00 */
[----:B0-----:R-:W-:-:S06]  /*00a0*/  IMAD.WIDE.U32 R2, R5, 0x4, R2 ;  /* 0x0000000405027825 */ /* 0x001fcc00078e0002 */
[----:B------:R-:W0:Y:S01]  /*00b0*/  LDC R5, c[0x0][0x388] ;  /* 0x0000e200ff057b82 */ /* 0x000e220000000800 */
[----:B-1----:R-:W2:Y:S01]  /*00c0*/  LDG.E R7, desc[UR6][R2.64] ;  /* 0x0000000602077981 */ /* 0x002ea2000c1e1900 */
[----:B------:R-:W-:Y:S06]  /*00d0*/  BSSY.RECONVERGENT B0, `(.L_x_0) ;  /* 0x000002c000007945 */ /* 0x000fec0003800200 */
[----:B------:R-:W1:Y:S08]  /*00e0*/  LDC R6, c[0x0][0x370] ;  /* 0x0000dc00ff067b82 */ /* 0x000e700000000800 */
[----:B------:R-:W3:Y:S01]  /*00f0*/  S2UR UR5, SR_CgaCtaId ;  /* 0x00000000000579c3 */ /* 0x000ee20000008800 */
[----:B0-----:R-:W-:-:S04]  /*0100*/  IABS R13, R5 ;  /* 0x00000005000d7213 */ /* 0x001fc80000000000 */
[----:B------:R-:W0:Y:S01]  /*0110*/  I2F.RP R10, R13 ;  /* 0x0000000d000a7306 */ /* 0x000e220000209400 */
[----:B-1----:R-:W-:-:S05]  /*0120*/  VIADD R6, R6, 0xffffffff ;  /* 0xffffffff06067836 */ /* 0x002fca0000000000 */
[----:B------:R-:W-:Y:S01]  /*0130*/  ISETP.NE.AND P0, PT, R6, UR4, PT ;  /* 0x0000000406007c0c */ /* 0x000fe2000bf05270 */
[----:B------:R-:W-:Y:S02]  /*0140*/  UMOV UR4, 0x400 ;  /* 0x0000040000047882 */ /* 0x000fe40000000000 */
[----:B---3--:R-:W-:Y:S01]  /*0150*/  ULEA UR4, UR5, UR4, 0x18 ;  /* 0x0000000405047291 */ /* 0x008fe2000f8ec0ff */
[----:B0-----:R-:W0:Y:S09]  /*0160*/  MUFU.RCP R10, R10 ;  /* 0x0000000a000a7308 */ /* 0x001e320000001000 */
[----:B------:R-:W-:Y:S01]  /*0170*/  @!P0 IADD3 R4, PT, PT, -R11, 0x7d0, RZ ;  /* 0x000007d00b048810 */ /* 0x000fe20007ffe1ff */
[----:B0-----:R-:W-:-:S04]  /*0180*/  VIADD R8, R10, 0xffffffe ;  /* 0x0ffffffe0a087836 */ /* 0x001fc80000000000 */
[----:B------:R0:W1:Y:S02]  /*0190*/  F2I.FTZ.U32.TRUNC.NTZ R9, R8 ;  /* 0x0000000800097305 */ /* 0x000064000021f000 */
[----:B0-----:R-:W-:Y:S02]  /*01a0*/  IMAD.MOV.U32 R8, RZ, RZ, RZ ;  /* 0x000000ffff087224 */ /* 0x001fe400078e00ff */
[----:B-1----:R-:W-:-:S04]  /*01b0*/  IMAD.MOV R6, RZ, RZ, -R9 ;  /* 0x000000ffff067224 */ /* 0x002fc800078e0a09 */
[----:B------:R-:W-:Y:S01]  /*01c0*/  IMAD R11, R6, R13, RZ ;  /* 0x0000000d060b7224 */ /* 0x000fe200078e02ff */
[----:B------:R-:W-:-:S03]  /*01d0*/  IABS R6, R4 ;  /* 0x0000000400067213 */ /* 0x000fc60000000000 */
[----:B------:R-:W-:Y:S01]  /*01e0*/  IMAD.HI.U32 R9, R9, R11, R8 ;  /* 0x0000000b09097227 */ /* 0x000fe200078e0008 */
[----:B------:R-:W-:Y:S02]  /*01f0*/  LOP3.LUT R11, RZ, R5, RZ, 0x33, !PT ;  /* 0x00000005ff0b7212 */ /* 0x000fe400078e33ff */
[----:B------:R-:W-:-:S03]  /*0200*/  LEA R8, R0, UR4, 0x2 ;  /* 0x0000000400087c11 */ /* 0x000fc6000f8e10ff */
[----:B------:R-:W-:-:S04]  /*0210*/  IMAD.HI.U32 R9, R9, R6, RZ ;  /* 0x0000000609097227 */ /* 0x000fc800078e00ff */
[----:B------:R-:W-:-:S04]  /*0220*/  IMAD.MOV R9, RZ, RZ, -R9 ;  /* 0x000000ffff097224 */ /* 0x000fc800078e0a09 */
[----:B------:R-:W-:-:S05]  /*0230*/  IMAD R6, R13, R9, R6 ;  /* 0x000000090d067224 */ /* 0x000fca00078e0206 */
[----:B------:R-:W-:-:S13]  /*0240*/  ISETP.GT.U32.AND P0, PT, R13, R6, PT ;  /* 0x000000060d00720c */ /* 0x000fda0003f04070 */
[----:B------:R-:W-:Y:S01]  /*0250*/  @!P0 IMAD.IADD R6, R6, 0x1, -R13 ;  /* 0x0000000106068824 */ /* 0x000fe200078e0a0d */
[----:B------:R-:W-:-:S04]  /*0260*/  ISETP.GE.AND P0, PT, R4, RZ, PT ;  /* 0x000000ff0400720c */ /* 0x000fc80003f06270 */
[----:B------:R-:W-:-:S13]  /*0270*/  ISETP.GT.U32.AND P1, PT, R13, R6, PT ;  /* 0x000000060d00720c */ /* 0x000fda0003f24070 */
[----:B------:R-:W-:Y:S01]  /*0280*/  @!P1 IMAD.IADD R6, R6, 0x1, -R13 ;  /* 0x0000000106069824 */ /* 0x000fe200078e0a0d */
[----:B------:R-:W-:-:S03]  /*0290*/  ISETP.NE.AND P1, PT, R5, RZ, PT ;  /* 0x000000ff0500720c */ /* 0x000fc60003f25270 */
[----:B------:R-:W-:-:S05]  /*02a0*/  @!P0 IMAD.MOV R6, RZ, RZ, -R6 ;  /* 0x000000ffff068224 */ /* 0x000fca00078e0a06 */
[----:B------:R-:W-:-:S05]  /*02b0*/  SEL R13, R11, R6, !P1 ;  /* 0x000000060b0d7207 */ /* 0x000fca0004800000 */
[----:B------:R-:W-:-:S05]  /*02c0*/  IMAD.IADD R9, R4, 0x1, -R13 ;  /* 0x0000000104097824 */ /* 0x000fca00078e0a0d */
[----:B------:R-:W-:-:S13]  /*02d0*/  ISETP.GT.AND P0, PT, R9, R0, PT ;  /* 0x000000000900720c */ /* 0x000fda0003f04270 */
[----:B------:R-:W-:-:S04]  /*02e0*/  @P0 LEA.HI R4, R5, R5, RZ, 0x1 ;  /* 0x0000000505040211 */ /* 0x000fc800078f08ff */
[----:B------:R-:W-:-:S05]  /*02f0*/  @P0 SHF.R.S32.HI R4, RZ, 0x1, R4 ;  /* 0x00000001ff040819 */ /* 0x000fca0000011404 */
[----:B------:R-:W-:Y:S01]  /*0300*/  @P0 IMAD.MOV.U32 R6, RZ, RZ, R4 ;  /* 0x000000ffff060224 */ /* 0x000fe200078e0004 */
[----:B--2---:R0:W-:Y:S01]  /*0310*/  STS [R8], R7 ;  /* 0x0000000708007388 */ /* 0x0041e20000000800 */
[----:B------:R-:W-:Y:S06]  /*0320*/  BAR.SYNC.DEFER_BLOCKING 0x0 ;  /* 0x0000000000007b1d */ /* 0x000fec0000010000 */
[----:B------:R-:W-:Y:S05]  /*0330*/  @P0 BRA `(.L_x_1) ;  /* 0x0000000000140947 */ /* 0x000fea0003800000 */
[----:B------:R-:W-:-:S04]  /*0340*/  LEA.HI R4, R5, R5, RZ, 0x1 ;  /* 0x0000000505047211 */ /* 0x000fc800078f08ff */
[----:B------:R-:W-:-:S04]  /*0350*/  SHF.R.S32.HI R4, RZ, 0x1, R4 ;  /* 0x00000001ff047819 */ /* 0x000fc80000011404 */
[----:B------:R-:W-:-:S13]  /*0360*/  ISETP.GT.AND P0, PT, R13, R4, PT ;  /* 0x000000040d00720c */ /* 0x000fda0003f04270 */
[----:B------:R-:W-:Y:S05]  /*0370*/  @!P0 EXIT ;  /* 0x000000000000894d */ /* 0x000fea0003800000 */
[----:B------:R-:W-:-:S07]  /*0380*/  IMAD.IADD R6, R13, 0x1, -R4 ;  /* 0x000000010d067824 */ /* 0x000fce00078e0a04 */
.L_x_1:
[----:B------:R-:W-:Y:S05]  /*0390*/  BSYNC.RECONVERGENT B0 ;  /* 0x0000000000007941 */ /* 0x000fea0003800200 */
.L_x_0:
[----:B0-----:R-:W0:Y:S01]  /*03a0*/  I2F.U32.RP R7, R5 ;  /* 0x0000000500077306 */ /* 0x001e220000209000 */
[----:B------:R-:W-:Y:S01]  /*03b0*/  ISETP.NE.U32.AND P1, PT, R5, RZ, PT ;  /* 0x000000ff0500720c */ /* 0x000fe20003f25070 */
[----:B------:R-:W-:Y:S06]  /*03c0*/  BSSY.RECONVERGENT B1, `(.L_x_2) ;  /* 0x000003a000017945 */ /* 0x000fec0003800200 */
[----:B0-----:R-:W0:Y:S02]  /*03d0*/  MUFU.RCP R7, R7 ;  /* 0x0000000700077308 */ /* 0x001e240000001000 */
[----:B0-----:R-:W-:-:S06]  /*03e0*/  VIADD R8, R7, 0xffffffe ;  /* 0x0ffffffe07087836 */ /* 0x001fcc0000000000 */
[----:B------:R0:W1:Y:S02]  /*03f0*/  F2I.FTZ.U32.TRUNC.NTZ R9, R8 ;  /* 0x0000000800097305 */ /* 0x000064000021f000 */
[----:B0-----:R-:W-:Y:S02]  /*0400*/  IMAD.MOV.U32 R8, RZ, RZ, RZ ;  /* 0x000000ffff087224 */ /* 0x001fe400078e00ff */
[----:B-1----:R-:W-:-:S04]  /*0410*/  IMAD.MOV R10, RZ, RZ, -R9 ;  /* 0x000000ffff0a7224 */ /* 0x002fc800078e0a09 */
[----:B------:R-:W-:-:S04]  /*0420*/  IMAD R13, R10, R5, RZ ;  /* 0x000000050a0d7224 */ /* 0x000fc800078e02ff */
[----:B------:R-:W-:-:S06]  /*0430*/  IMAD.HI.U32 R9, R9, R13, R8 ;  /* 0x0000000d09097227 */ /* 0x000fcc00078e0008 */
[----:B------:R-:W-:-:S05]  /*0440*/  IMAD.HI.U32 R9, R9, R0, RZ ;  /* 0x0000000009097227 */ /* 0x000fca00078e00ff */
[----:B------:R-:W-:-:S05]  /*0450*/  IADD3 R9, PT, PT, -R9, RZ, RZ ;  /* 0x000000ff09097210 */ /* 0x000fca0007ffe1ff */
[----:B------:R-:W-:-:S05]  /*0460*/  IMAD R10, R5, R9, R0 ;  /* 0x00000009050a7224 */ /* 0x000fca00078e0200 */
[----:B------:R-:W-:-:S13]  /*0470*/  ISETP.GE.U32.AND P0, PT, R10, R5, PT ;  /* 0x000000050a00720c */ /* 0x000fda0003f06070 */
[----:B------:R-:W-:-:S05]  /*0480*/  @P0 IMAD.IADD R10, R10, 0x1, -R5 ;  /* 0x000000010a0a0824 */ /* 0x000fca00078e0a05 */
[----:B------:R-:W-:-:S13]  /*0490*/  ISETP.GE.U32.AND P0, PT, R10, R5, PT ;  /* 0x000000050a00720c */ /* 0x000fda0003f06070 */
[----:B------:R-:W-:-:S05]  /*04a0*/  @P0 IMAD.IADD R10, R10, 0x1, -R5 ;  /* 0x000000010a0a0824 */ /* 0x000fca00078e0a05 */
[----:B------:R-:W-:-:S04]  /*04b0*/  SEL R11, R11, R10, !P1 ;  /* 0x0000000a0b0b7207 */ /* 0x000fc80004800000 */
[C---:B------:R-:W-:Y:S01]  /*04c0*/  ISETP.GT.AND P0, PT, R11.reuse, R4, PT ;  /* 0x000000040b00720c */ /* 0x040fe20003f04270 */
[----:B------:R-:W-:Y:S02]  /*04d0*/  IMAD.IADD R5, R11, 0x1, -R4 ;  /* 0x000000010b057824 */ /* 0x000fe400078e0a04 */
[----:B------:R-:W-:Y:S01]  /*04e0*/  IMAD.IADD R7, R0, 0x1, -R11 ;  /* 0x0000000100077824 */ /* 0x000fe200078e0a0b */
[C---:B------:R-:W-:Y:S02]  /*04f0*/  VIMNMX R11, PT, PT, R4.reuse, R11, PT ;  /* 0x0000000b040b7248 */ /* 0x040fe40003fe0100 */
[----:B------:R-:W-:Y:S01]  /*0500*/  SEL R5, R5, RZ, P0 ;  /* 0x000000ff05057207 */ /* 0x000fe20000000000 */
[----:B------:R-:W-:-:S04]  /*0510*/  IMAD.IADD R0, R4, 0x1, R7 ;  /* 0x0000000104007824 */ /* 0x000fc800078e0207 */
[----:B------:R-:W-:-:S07]  /*0520*/  IMAD.MOV.U32 R8, RZ, RZ, R5 ;  /* 0x000000ffff087224 */ /* 0x000fce00078e0005 */
.L_x_9:
[----:B------:R-:W-:Y:S01]  /*0530*/  BSSY.RECONVERGENT B2, `(.L_x_3) ;  /* 0x0000019000027945 */ /* 0x000fe20003800200 */
.L_x_7:
[----:B------:R-:W-:Y:S01]  /*0540*/  IMAD.IADD R9, R11, 0x1, -R8 ;  /* 0x000000010b097824 */ /* 0x000fe200078e0a08 */
[----:B------:R-:W-:Y:S04]  /*0550*/  BSSY.RELIABLE B0, `(.L_x_4) ;  /* 0x0000014000007945 */ /* 0x000fe80003800100 */
[----:B------:R-:W-:-:S04]  /*0560*/  LEA.HI R9, R9, R9, RZ, 0x1 ;  /* 0x0000000909097211 */ /* 0x000fc800078f08ff */
[----:B------:R-:W-:-:S04]  /*0570*/  SHF.R.S32.HI R10, RZ, 0x1, R9 ;  /* 0x00000001ff0a7819 */ /* 0x000fc80000011409 */
[----:B------:R-:W-:Y:S01]  /*0580*/  IADD3 R13, PT, PT, R5, R10, RZ ;  /* 0x0000000a050d7210 */ /* 0x000fe20007ffe0ff */
[----:B------:R-:W-:-:S03]  /*0590*/  IMAD.IADD R15, R11, 0x1, -R10 ;  /* 0x000000010b0f7824 */ /* 0x000fc600078e0a0a */
[----:B------:R-:W-:-:S13]  /*05a0*/  ISETP.GT.AND P0, PT, R13, R6, PT ;  /* 0x000000060d00720c */ /* 0x000fda0003f04270 */
[----:B------:R-:W-:Y:S05]  /*05b0*/  @P0 BRA `(.L_x_5) ;  /* 0x0000000000340947 */ /* 0x000fea0003800000 */
[----:B------:R-:W-:Y:S01]  /*05c0*/  ISETP.NE.AND P0, PT, R13, RZ, PT ;  /* 0x000000ff0d00720c */ /* 0x000fe20003f05270 */
[----:B------:R-:W-:Y:S02]  /*05d0*/  IMAD.IADD R9, R7, 0x1, R15 ;  /* 0x0000000107097824 */ /* 0x000fe400078e020f */
[----:B------:R-:W-:Y:S01]  /*05e0*/  IMAD.IADD R10, R0, 0x1, R13 ;  /* 0x00000001000a7824 */ /* 0x000fe200078e020d */
[----:B------:R-:W-:Y:S02]  /*05f0*/  ISETP.EQ.OR P0, PT, R15, R4, !P0 ;  /* 0x000000040f00720c */ /* 0x000fe40004702670 */
[----:B------:R-:W-:Y:S02]  /*0600*/  LEA R12, R9, UR4, 0x2 ;  /* 0x00000004090c7c11 */ /* 0x000fe4000f8e10ff */
[----:B------:R-:W-:-:S09]  /*0610*/  LEA R14, R10, UR4, 0x2 ;  /* 0x000000040a0e7c11 */ /* 0x000fd2000f8e10ff */
[----:B------:R-:W-:Y:S05]  /*0620*/  @P0 BREAK.RELIABLE B0 ;  /* 0x0000000000000942 */ /* 0x000fea0003800100 */
[----:B------:R-:W-:Y:S05]  /*0630*/  @P0 BRA `(.L_x_6) ;  /* 0x0000000000200947 */ /* 0x000fea0003800000 */
[----:B------:R-:W-:Y:S04]  /*0640*/  LDS R9, [R12] ;  /* 0x000000000c097984 */ /* 0x000fe80000000800 */
[----:B------:R-:W0:Y:S02]  /*0650*/  LDS R10, [R14+-0x4] ;  /* 0xfffffc000e0a7984 */ /* 0x000e240000000800 */
[----:B0-----:R-:W-:-:S13]  /*0660*/  ISETP.GT.AND P0, PT, R9, R10, PT ;  /* 0x0000000a0900720c */ /* 0x001fda0003f04270 */
[----:B------:R-:W-:Y:S05]  /*0670*/  @P0 BREAK.RELIABLE B0 ;  /* 0x0000000000000942 */ /* 0x000fea0003800100 */
[----:B------:R-:W-:Y:S05]  /*0680*/  @P0 BRA `(.L_x_6) ;  /* 0x00000000000c0947 */ /* 0x000fea0003800000 */
.L_x_5:
[----:B------:R-:W-:Y:S05]  /*0690*/  BSYNC.RELIABLE B0 ;  /* 0x0000000000007941 */ /* 0x000fea0003800100 */
.L_x_4:
[----:B------:R-:W-:Y:S01]  /*06a0*/  VIADD R8, R15, 0x1 ;  /* 0x000000010f087836 */ /* 0x000fe20000000000 */
[----:B------:R-:W-:Y:S06]  /*06b0*/  BRA `(.L_x_7) ;  /* 0xfffffffc00a07947 */ /* 0x000fec000383ffff */
.L_x_6:
[----:B------:R-:W-:Y:S05]  /*06c0*/  BSYNC.RECONVERGENT B2 ;  /* 0x0000000000027941 */ /* 0x000fea0003800200 */
.L_x_3:
[----:B------:R-:W-:-:S04]  /*06d0*/  ISETP.NE.AND P0, PT, R15, RZ, PT ;  /* 0x000000ff0f00720c */ /* 0x000fc80003f05270 */
[----:B------:R-:W-:-:S13]  /*06e0*/  ISETP.EQ.OR P0, PT, R13, R6, !P0 ;  /* 0x000000060d00720c */ /* 0x000fda0004702670 */
[----:B------:R-:W-:Y:S05]  /*06f0*/  @P0 BRA `(.L_x_8) ;  /* 0x0000000000180947 */ /* 0x000fea0003800000 */
[----:B------:R-:W-:Y:S04]  /*0700*/  LDS R5, [R12+-0x4] ;  /* 0xfffffc000c057984 */ /* 0x000fe80000000800 */
[----:B------:R-:W0:Y:S02]  /*0710*/  LDS R10, [R14] ;  /* 0x000000000e0a7984 */ /* 0x000e240000000800 */
[----:B0-----:R-:W-:-:S13]  /*0720*/  ISETP.GT.AND P0, PT, R5, R10, PT ;  /* 0x0000000a0500720c */ /* 0x001fda0003f04270 */
[----:B------:R-:W-:Y:S02]  /*0730*/  @P0 VIADD R11, R15, 0xffffffff ;  /* 0xffffffff0f0b0836 */ /* 0x000fe40000000000 */
[----:B------:R-:W-:Y:S01]  /*0740*/  @P0 VIADD R5, R13, 0x1 ;  /* 0x000000010d050836 */ /* 0x000fe20000000000 */
[----:B------:R-:W-:Y:S06]  /*0750*/  @P0 BRA `(.L_x_9) ;  /* 0xfffffffc00740947 */ /* 0x000fec000383ffff */
.L_x_8:
[----:B------:R-:W-:Y:S05]  /*0760*/  BSYNC.RECONVERGENT B1 ;  /* 0x0000000000017941 */ /* 0x000fea0003800200 */
.L_x_2:
[----:B------:R-:W-:Y:S05]  /*0770*/  WARPSYNC.ALL ;  /* 0x0000000000007948 */ /* 0x000fea0003800000 */
[----:B------:R-:W-:Y:S01]  /*0780*/  ISETP.GE.AND P0, PT, R15, R4, PT ;  /* 0x000000040f00720c */ /* 0x000fe20003f06270 */
[----:B------:R-:W-:-:S12]  /*0790*/  BSSY.RECONVERGENT B1, `(.L_x_10) ;  /* 0x000000b000017945 */ /* 0x000fd80003800200 */
[----:B------:R0:W1:Y:S01]  /*07a0*/  @P0 LDS R5, [R14] ;  /* 0x000000000e050984 */ /* 0x0000620000000800 */
[----:B------:R-:W-:Y:S05]  /*07b0*/  @P0 BRA `(.L_x_11) ;  /* 0x0000000000200947 */ /* 0x000fea0003800000 */
[----:B------:R-:W2:Y:S01]  /*07c0*/  LDS R12, [R12] ;  /* 0x000000000c0c7984 */ /* 0x000ea20000000800 */
[----:B------:R-:W-:-:S13]  /*07d0*/  ISETP.NE.AND P0, PT, R13, R6, PT ;  /* 0x000000060d00720c */ /* 0x000fda0003f05270 */
[----:B------:R-:W-:Y:S05]  /*07e0*/  @!P0 BRA `(.L_x_12) ;  /* 0x00000000000c8947 */ /* 0x000fea0003800000 */
[----:B-1----:R-:W2:Y:S02]  /*07f0*/  LDS R5, [R14] ;  /* 0x000000000e057984 */ /* 0x002ea40000000800 */
[----:B--2---:R-:W-:-:S13]  /*0800*/  ISETP.GT.AND P0, PT, R12, R5, PT ;  /* 0x000000050c00720c */ /* 0x004fda0003f04270 */
[----:B------:R-:W-:Y:S05]  /*0810*/  @P0 BRA `(.L_x_11) ;  /* 0x0000000000080947 */ /* 0x000fea0003800000 */
.L_x_12:
[----:B--2---:R-:W-:Y:S01]  /*0820*/  STG.E desc[UR6][R2.64], R12 ;  /* 0x0000000c02007986 */ /* 0x004fe2000c101906 */
[----:B------:R-:W-:Y:S05]  /*0830*/  EXIT ;  /* 0x000000000000794d */ /* 0x000fea0003800000 */
.L_x_11:
[----:B------:R-:W-:Y:S05]  /*0840*/  BSYNC.RECONVERGENT B1 ;  /* 0x0000000000017941 */ /* 0x000fea0003800200 */
.L_x_10:
[----:B-1----:R-:W-:Y:S01]  /*0850*/  STG.E desc[UR6][R2.64], R5 ;  /* 0x0000000502007986 */ /* 0x002fe2000c101906 */
[----:B------:R-:W-:Y:S05]  /*0860*/  EXIT ;  /* 0x000000000000794d */ /* 0x000fea0003800000 */
.L_x_13:
[----:B------:R-:W-:-:S00]  /*0870*/  BRA `(.L_x_13) ;  /* 0xfffffffc00fc7947 */ /* 0x000fc0000383ffff */
[----:B------:R-:W-:-:S00]  /*0880*/  NOP ;  /* 0x0000000000007918 */ /* 0x000fc00000000000 */
[----:B------:R-:W-:-:S00]  /*0890*/  NOP ;  /* 0x0000000000007918 */ /* 0x000fc00000000000 */
[----:B------:R-:W-:-:S00]  /*08a0*/  NOP ;  /* 0x0000000000007918 */ /* 0x000fc00000000000 */
[----:B------:R-:W-:-:S00]  /*08b0*/  NOP ;  /* 0x0000000000007918 */ /* 0x000fc00000000000 */
[----:B------:R-:W-:-:S00]  /*08c0*/  NOP ;  /* 0x0000000000007918 */ /* 0x000fc00000000000 */
[----:B------:R-:W-:-:S00]  /*08d0*/  NOP ;  /* 0x0000000000007918 */ /* 0x000fc00000000000 */
[----:B------:R-:W-:-:S00]  /*08e0*/  NOP ;  /* 0x0000000000007918 */ /* 0x000fc00000000000 */
[----:B------:R-:W-:-:S00]  /*08f0*/  NOP ;  /* 0x0000000000007918 */ /* 0x000fc00000000000 */
.L_x_14:


//--------------------- .nv.shared._Z5mergePii    --------------------------
	.section	.nv.shared._Z5mergePii,"aw",@nobits
	.sectionflags	@""
	.align	4
.nv.shared._Z5mergePii:
	.zero		5024


//--------------------- .nv.shared.reserved.0     --------------------------
	.section	.nv.shared.reserved.0,"aw",@nobits
	.weak		__nv_reservedSMEM_offset_0_alias
	.size		__nv_reservedSMEM_offset_0_alias, 0, 64
	.other		__nv_reservedSMEM_offset_0_alias,@"STO_CUDA_RESERVED_SHARED STV_DEFAULT"
__nv_reservedSMEM_offset_0_alias:
	.zero		0
	.zero		64


//--------------------- .nv.constant0._Z5mergePii --------------------------
	.section	.nv.constant0._Z5mergePii,"a",@progbits
	.sectionflags	@""
	.align	4
.nv.constant0._Z5mergePii:
	.zero		908


//--------------------- SYMBOLS --------------------------

	.type		.nv.reservedSmem.offset0,@object
	.size		.nv.reservedSmem.offset0,0x4
	.type		.nv.reservedSmem.cap,@object
	.size		.nv.reservedSmem.cap,0x4
